	.headerflags	@"EF_CUDA_TEXMODE_UNIFIED EF_CUDA_64BIT_ADDRESS EF_CUDA_ACCELERATORS EF_CUDA_SM90 EF_CUDA_VIRTUAL_SM(EF_CUDA_SM90)"
	.elftype	@"ET_EXEC"


//--------------------- .nv.info                  --------------------------
	.section	.nv.info,"",@"SHT_CUDA_INFO"
	.align	4


	//----- nvinfo : EIATTR_REGCOUNT
	.align		4
        /*0000*/ 	.byte	0x04, 0x2f
        /*0002*/ 	.short	(.L_3 - .L_2)
	.align		4
.L_2:
        /*0004*/ 	.word	index@(triton_poi_fused__native_batch_norm_legit_no_training_cat_relu_21)
        /*0008*/ 	.word	0x0000001a


	//----- nvinfo : EIATTR_MIN_STACK_SIZE
	.align		4
.L_3:
        /*000c*/ 	.byte	0x04, 0x12
        /*000e*/ 	.short	(.L_5 - .L_4)
	.align		4
.L_4:
        /*0010*/ 	.word	index@(triton_poi_fused__native_batch_norm_legit_no_training_cat_relu_21)
        /*0014*/ 	.word	0x00000000


	//----- nvinfo : EIATTR_FRAME_SIZE
	.align		4
.L_5:
        /*0018*/ 	.byte	0x04, 0x11
        /*001a*/ 	.short	(.L_7 - .L_6)
	.align		4
.L_6:
        /*001c*/ 	.word	index@(triton_poi_fused__native_batch_norm_legit_no_training_cat_relu_21)
        /*0020*/ 	.word	0x00000000


	//----- nvinfo : EIATTR_MIN_STACK_SIZE
	.align		4
.L_7:
        /*0024*/ 	.byte	0x04, 0x12
        /*0026*/ 	.short	(.L_9 - .L_8)
	.align		4
.L_8:
        /*0028*/ 	.word	index@(triton_poi_fused__native_batch_norm_legit_no_training_cat_relu_21)
        /*002c*/ 	.word	0x00000000
.L_9:


//--------------------- .nv.info.triton_poi_fused__native_batch_norm_legit_no_training_cat_relu_21 --------------------------
	.section	.nv.info.triton_poi_fused__native_batch_norm_legit_no_training_cat_relu_21,"",@"SHT_CUDA_INFO"
	.sectionflags	@""
	.align	4


	//----- nvinfo : EIATTR_CUDA_API_VERSION
	.align		4
        /*0000*/ 	.byte	0x04, 0x37
        /*0002*/ 	.short	(.L_11 - .L_10)
.L_10:
        /*0004*/ 	.word	0x0000007c


	//----- nvinfo : EIATTR_KPARAM_INFO
	.align		4
.L_11:
        /*0008*/ 	.byte	0x04, 0x17
        /*000a*/ 	.short	(.L_13 - .L_12)
.L_12:
        /*000c*/ 	.word	0x00000000
        /*0010*/ 	.short	0x0008
        /*0012*/ 	.short	0x0040
        /*0014*/ 	.byte	0x00, 0xf0, 0x11, 0x00


	//----- nvinfo : EIATTR_KPARAM_INFO
	.align		4
.L_13:
        /*0018*/ 	.byte	0x04, 0x17
        /*001a*/ 	.short	(.L_15 - .L_14)
.L_14:
        /*001c*/ 	.word	0x00000000
        /*0020*/ 	.short	0x0007
        /*0022*/ 	.short	0x0038
        /*0024*/ 	.byte	0x00, 0xf4, 0x21, 0x00


	//----- nvinfo : EIATTR_KPARAM_INFO
	.align		4
.L_15:
        /*0028*/ 	.byte	0x04, 0x17
        /*002a*/ 	.short	(.L_17 - .L_16)
.L_16:
        /*002c*/ 	.word	0x00000000
        /*0030*/ 	.short	0x0006
        /*0032*/ 	.short	0x0030
        /*0034*/ 	.byte	0x00, 0xf4, 0x21, 0x00


	//----- nvinfo : EIATTR_KPARAM_INFO
	.align		4
.L_17:
        /*0038*/ 	.byte	0x04, 0x17
        /*003a*/ 	.short	(.L_19 - .L_18)
.L_18:
        /*003c*/ 	.word	0x00000000
        /*0040*/ 	.short	0x0005
        /*0042*/ 	.short	0x0028
        /*0044*/ 	.byte	0x00, 0xf4, 0x21, 0x00


	//----- nvinfo : EIATTR_KPARAM_INFO
	.align		4
.L_19:
        /*0048*/ 	.byte	0x04, 0x17
        /*004a*/ 	.short	(.L_21 - .L_20)
.L_20:
        /*004c*/ 	.word	0x00000000
        /*0050*/ 	.short	0x0004
        /*0052*/ 	.short	0x0020
        /*0054*/ 	.byte	0x00, 0xf4, 0x21, 0x00


	//----- nvinfo : EIATTR_KPARAM_INFO
	.align		4
.L_21:
        /*0058*/ 	.byte	0x04, 0x17
        /*005a*/ 	.short	(.L_23 - .L_22)
.L_22:
        /*005c*/ 	.word	0x00000000
        /*0060*/ 	.short	0x0003
        /*0062*/ 	.short	0x0018
        /*0064*/ 	.byte	0x00, 0xf4, 0x21, 0x00


	//----- nvinfo : EIATTR_KPARAM_INFO
	.align		4
.L_23:
        /*0068*/ 	.byte	0x04, 0x17
        /*006a*/ 	.short	(.L_25 - .L_24)
.L_24:
        /*006c*/ 	.word	0x00000000
        /*0070*/ 	.short	0x0002
        /*0072*/ 	.short	0x0010
        /*0074*/ 	.byte	0x00, 0xf4, 0x21, 0x00


	//----- nvinfo : EIATTR_KPARAM_INFO
	.align		4
.L_25:
        /*0078*/ 	.byte	0x04, 0x17
        /*007a*/ 	.short	(.L_27 - .L_26)
.L_26:
        /*007c*/ 	.word	0x00000000
        /*0080*/ 	.short	0x0001
        /*0082*/ 	.short	0x0008
        /*0084*/ 	.byte	0x00, 0xf4, 0x21, 0x00


	//----- nvinfo : EIATTR_KPARAM_INFO
	.align		4
.L_27:
        /*0088*/ 	.byte	0x04, 0x17
        /*008a*/ 	.short	(.L_29 - .L_28)
.L_28:
        /*008c*/ 	.word	0x00000000
        /*0090*/ 	.short	0x0000
        /*0092*/ 	.short	0x0000
        /*0094*/ 	.byte	0x00, 0xf4, 0x21, 0x00


	//----- nvinfo : EIATTR_SPARSE_MMA_MASK
	.align		4
.L_29:
        /*0098*/ 	.byte	0x03, 0x50
        /*009a*/ 	.short	0x0000


	//----- nvinfo : EIATTR_MAXREG_COUNT
	.align		4
        /*009c*/ 	.byte	0x03, 0x1b
        /*009e*/ 	.short	0x00ff


	//----- nvinfo : EIATTR_EXIT_INSTR_OFFSETS
	.align		4
        /*00a0*/ 	.byte	0x04, 0x1c
        /*00a2*/ 	.short	(.L_31 - .L_30)


	//   ....[0]....
.L_30:
        /*00a4*/ 	.word	0x00000690


	//   ....[1]....
        /*00a8*/ 	.word	0x000006b0


	//----- nvinfo : EIATTR_REQNTID
	.align		4
.L_31:
        /*00ac*/ 	.byte	0x04, 0x10
        /*00ae*/ 	.short	(.L_33 - .L_32)
.L_32:
        /*00b0*/ 	.word	0x00000080
        /*00b4*/ 	.word	0x00000001
        /*00b8*/ 	.word	0x00000001


	//----- nvinfo : EIATTR_CBANK_PARAM_SIZE
	.align		4
.L_33:
        /*00bc*/ 	.byte	0x03, 0x19
        /*00be*/ 	.short	0x0044


	//----- nvinfo : EIATTR_PARAM_CBANK
	.align		4
        /*00c0*/ 	.byte	0x04, 0x0a
        /*00c2*/ 	.short	(.L_35 - .L_34)
	.align		4
.L_34:
        /*00c4*/ 	.word	index@(.nv.constant0.triton_poi_fused__native_batch_norm_legit_no_training_cat_relu_21)
        /*00c8*/ 	.short	0x0210
        /*00ca*/ 	.short	0x0044


	//----- nvinfo : EIATTR_SW_WAR
	.align		4
.L_35:
        /*00cc*/ 	.byte	0x04, 0x36
        /*00ce*/ 	.short	(.L_37 - .L_36)
.L_36:
        /*00d0*/ 	.word	0x00000008
.L_37:


//--------------------- .nv.callgraph             --------------------------
	.section	.nv.callgraph,"",@"SHT_CUDA_CALLGRAPH"
	.align	4
	.sectionentsize	8
	.align		4
        /*0000*/ 	.word	0x00000000
	.align		4
        /*0004*/ 	.word	0xffffffff
	.align		4
        /*0008*/ 	.word	0x00000000
	.align		4
        /*000c*/ 	.word	0xfffffffe
	.align		4
        /*0010*/ 	.word	0x00000000
	.align		4
        /*0014*/ 	.word	0xfffffffd
	.align		4
        /*0018*/ 	.word	0x00000000
	.align		4
        /*001c*/ 	.word	0xfffffffc


//--------------------- .nv.constant4             --------------------------
	.section	.nv.constant4,"a",@progbits
	.align	8
	.align		8
.nv.constant4:
        /*0000*/ 	.dword	_$_str
	.align		8
        /*0008*/ 	.dword	_$_str_$_2


//--------------------- .text.triton_poi_fused__native_batch_norm_legit_no_training_cat_relu_21 --------------------------
	.section	.text.triton_poi_fused__native_batch_norm_legit_no_training_cat_relu_21,"ax",@progbits
	.align	128
        .global         triton_poi_fused__native_batch_norm_legit_no_training_cat_relu_21
        .type           triton_poi_fused__native_batch_norm_legit_no_training_cat_relu_21,@function
        .size           triton_poi_fused__native_batch_norm_legit_no_training_cat_relu_21,(.L_x_1 - triton_poi_fused__native_batch_norm_legit_no_training_cat_relu_21)
        .other          triton_poi_fused__native_batch_norm_legit_no_training_cat_relu_21,@"STO_CUDA_ENTRY STV_DEFAULT"
triton_poi_fused__native_batch_norm_legit_no_training_cat_relu_21:
.text.triton_poi_fused__native_batch_norm_legit_no_training_cat_relu_21:
[----:B------:R-:W0:Y:S01]  /*0000*/  LDC R1, c[0x0][0x28] ;  /* 0x00000a00ff017b82 */ /* 0x000e220000000800 */
[----:B------:R-:W1:Y:S07]  /*0010*/  S2R R0, SR_TID.X ;  /* 0x0000000000007919 */ /* 0x000e6e0000002100 */
[----:B------:R-:W2:Y:S01]  /*0020*/  LDC.64 R6, c[0x0][0x228] ;  /* 0x00008a00ff067b82 */ /* 0x000ea20000000a00 */
[----:B------:R-:W-:Y:S01]  /*0030*/  IMAD.MOV.U32 R4, RZ, RZ, RZ ;  /* 0x000000ffff047224 */ /* 0x000fe200078e00ff */
[----:B------:R-:W-:Y:S01]  /*0040*/  ULDC.64 UR4, c[0x0][0x208] ;  /* 0x0000820000047ab9 */ /* 0x000fe20000000a00 */
[----:B------:R-:W3:Y:S01]  /*0050*/  S2R R3, SR_CTAID.X ;  /* 0x0000000000037919 */ /* 0x000ee20000002500 */
[----:B------:R-:W-:Y:S01]  /*0060*/  IMAD.MOV.U32 R8, RZ, RZ, RZ ;  /* 0x000000ffff087224 */ /* 0x000fe200078e00ff */
[----:B------:R-:W-:-:S03]  /*0070*/  ULDC.64 UR6, c[0x0][0x218] ;  /* 0x0000860000067ab9 */ /* 0x000fc60000000a00 */
[----:B------:R-:W4:Y:S01]  /*0080*/  LDC.64 R16, c[0x0][0x220] ;  /* 0x00008800ff107b82 */ /* 0x000f220000000a00 */
[----:B-1----:R-:W-:-:S05]  /*0090*/  IMAD.SHL.U32 R0, R0, 0x2, RZ ;  /* 0x0000000200007824 */ /* 0x002fca00078e00ff */
[----:B------:R-:W-:-:S05]  /*00a0*/  LOP3.LUT R0, R0, 0xfe, RZ, 0xc0, !PT ;  /* 0x000000fe00007812 */ /* 0x000fca00078ec0ff */
[----:B---3--:R-:W-:-:S05]  /*00b0*/  IMAD R3, R3, 0x100, R0 ;  /* 0x0000010003037824 */ /* 0x008fca00078e0200 */
[----:B------:R-:W-:Y:S02]  /*00c0*/  SHF.R.S32.HI R2, RZ, 0x1f, R3 ;  /* 0x0000001fff027819 */ /* 0x000fe40000011403 */
[----:B------:R-:W-:Y:S02]  /*00d0*/  ISETP.GE.AND P0, PT, R3, 0xbc00, PT ;  /* 0x0000bc000300780c */ /* 0x000fe40003f06270 */
[----:B------:R-:W-:-:S04]  /*00e0*/  LEA.HI R9, R2, R3, RZ, 0x6 ;  /* 0x0000000302097211 */ /* 0x000fc800078f30ff */
[----:B------:R-:W-:-:S05]  /*00f0*/  SHF.R.S32.HI R5, RZ, 0x6, R9 ;  /* 0x00000006ff057819 */ /* 0x000fca0000011409 */
[----:B------:R-:W-:-:S05]  /*0100*/  IMAD.HI R0, R5, -0x51b3bea3, R4 ;  /* 0xae4c415d05007827 */ /* 0x000fca00078e0204 */
[----:B------:R-:W-:-:S04]  /*0110*/  SHF.R.U32.HI R11, RZ, 0x1f, R0 ;  /* 0x0000001fff0b7819 */ /* 0x000fc80000011600 */
[----:B------:R-:W-:Y:S01]  /*0120*/  LEA.HI.SX32 R11, R0, R11, 0x19 ;  /* 0x0000000b000b7211 */ /* 0x000fe200078fcaff */
[----:B------:R-:W-:-:S04]  /*0130*/  IMAD.MOV.U32 R0, RZ, RZ, RZ ;  /* 0x000000ffff007224 */ /* 0x000fc800078e00ff */
[----:B------:R-:W-:-:S04]  /*0140*/  IMAD R15, R11, -0xbc, R5 ;  /* 0xffffff440b0f7824 */ /* 0x000fc800078e0205 */
[----:B--2---:R-:W-:-:S05]  /*0150*/  IMAD.WIDE R6, R15, 0x4, R6 ;  /* 0x000000040f067825 */ /* 0x004fca00078e0206 */
[----:B------:R-:W2:Y:S01]  /*0160*/  @!P0 LDG.E.EL R0, desc[UR4][R6.64] ;  /* 0x0000000406008981 */ /* 0x000ea2000c2e1900 */
[----:B------:R-:W-:-:S03]  /*0170*/  HFMA2.MMA R2, -RZ, RZ, 0, 0 ;  /* 0x00000000ff027435 */ /* 0x000fc600000001ff */
[----:B------:R1:W3:Y:S07]  /*0180*/  @!P0 LDG.E.EL R8, desc[UR4][R6.64] ;  /* 0x0000000406088981 */ /* 0x0002ee000c2e1900 */
[----:B------:R-:W-:Y:S01]  /*0190*/  IMAD.HI R2, R3, -0x51b3bea3, R2 ;  /* 0xae4c415d03027827 */ /* 0x000fe200078e0202 */
[----:B------:R-:W-:-:S04]  /*01a0*/  LOP3.LUT R9, R9, 0xffffffc0, RZ, 0xc0, !PT ;  /* 0xffffffc009097812 */ /* 0x000fc800078ec0ff */
[----:B------:R-:W-:-:S04]  /*01b0*/  SHF.R.U32.HI R5, RZ, 0x1f, R2 ;  /* 0x0000001fff057819 */ /* 0x000fc80000011602 */
[----:B------:R-:W-:Y:S01]  /*01c0*/  LEA.HI.SX32 R2, R2, R5, 0x13 ;  /* 0x0000000502027211 */ /* 0x000fe200078f9aff */
[----:B------:R-:W-:Y:S01]  /*01d0*/  IMAD.IADD R9, R3, 0x1, -R9 ;  /* 0x0000000103097824 */ /* 0x000fe200078e0a09 */
[----:B------:R-:W5:Y:S01]  /*01e0*/  LDC.64 R4, c[0x0][0x210] ;  /* 0x00008400ff047b82 */ /* 0x000f620000000a00 */
[----:B------:R-:W-:Y:S02]  /*01f0*/  IMAD.SHL.U32 R10, R15, 0x40, RZ ;  /* 0x000000400f0a7824 */ /* 0x000fe400078e00ff */
[----:B------:R-:W-:Y:S01]  /*0200*/  IMAD R11, R2, 0x300, RZ ;  /* 0x00000300020b7824 */ /* 0x000fe200078e02ff */
[----:B------:R-:W-:-:S04]  /*0210*/  SHF.R.S32.HI R12, RZ, 0x1f, R9 ;  /* 0x0000001fff0c7819 */ /* 0x000fc80000011409 */
[--C-:B------:R-:W-:Y:S02]  /*0220*/  IADD3 R9, P1, P2, R10, R9, R11.reuse ;  /* 0x000000090a097210 */ /* 0x100fe40007a3e00b */
[----:B------:R-:W-:Y:S02]  /*0230*/  SHF.R.S32.HI R11, RZ, 0x1f, R11 ;  /* 0x0000001fff0b7819 */ /* 0x000fe4000001140b */
[----:B------:R-:W-:Y:S01]  /*0240*/  SHF.R.S32.HI R10, RZ, 0x1f, R10 ;  /* 0x0000001fff0a7819 */ /* 0x000fe2000001140a */
[----:B-1----:R-:W-:-:S03]  /*0250*/  IMAD R7, R2, -0x2f00, R3 ;  /* 0xffffd10002077824 */ /* 0x002fc600078e0203 */
[----:B------:R-:W-:Y:S02]  /*0260*/  IADD3.X R6, R10, R12, R11, P1, P2 ;  /* 0x0000000c0a067210 */ /* 0x000fe40000fe440b */
[----:B------:R-:W1:Y:S01]  /*0270*/  LDC.64 R12, c[0x0][0x230] ;  /* 0x00008c00ff0c7b82 */ /* 0x000e620000000a00 */
[C---:B------:R-:W-:Y:S01]  /*0280*/  ISETP.GE.AND P2, PT, R15.reuse, 0xb0, PT ;  /* 0x000000b00f00780c */ /* 0x040fe20003f46270 */
[----:B------:R-:W-:Y:S01]  /*0290*/  IMAD R7, R2, 0x2c00, R7 ;  /* 0x00002c0002077824 */ /* 0x000fe200078e0207 */
[----:B------:R-:W-:-:S05]  /*02a0*/  ISETP.GT.AND P1, PT, R15, 0xaf, !P0 ;  /* 0x000000af0f00780c */ /* 0x000fca0004724270 */
[----:B------:R-:W1:Y:S01]  /*02b0*/  LDC.64 R10, c[0x0][0x238] ;  /* 0x00008e00ff0a7b82 */ /* 0x000e620000000a00 */
[----:B------:R-:W-:Y:S02]  /*02c0*/  ISETP.LT.AND P4, PT, R3, 0xbc00, !P2 ;  /* 0x0000bc000300780c */ /* 0x000fe40005781270 */
[----:B------:R-:W-:Y:S01]  /*02d0*/  LEA R18, P3, R9, UR6, 0x2 ;  /* 0x0000000609127c11 */ /* 0x000fe2000f8610ff */
[----:B-----5:R-:W-:Y:S01]  /*02e0*/  IMAD.WIDE R22, R7, 0x4, R4 ;  /* 0x0000000407167825 */ /* 0x020fe200078e0204 */
[----:B------:R-:W-:Y:S02]  /*02f0*/  CS2R R4, SRZ ;  /* 0x0000000000047805 */ /* 0x000fe4000001ff00 */
[----:B------:R-:W-:Y:S02]  /*0300*/  LEA.HI.X R19, R9, UR7, R6, 0x2, P3 ;  /* 0x0000000709137c11 */ /* 0x000fe400098f1406 */
[----:B------:R-:W-:Y:S01]  /*0310*/  CS2R R6, SRZ ;  /* 0x0000000000067805 */ /* 0x000fe2000001ff00 */
[----:B------:R-:W-:Y:S01]  /*0320*/  IMAD.MOV.U32 R9, RZ, RZ, RZ ;  /* 0x000000ffff097224 */ /* 0x000fe200078e00ff */
[----:B------:R-:W-:Y:S01]  /*0330*/  MOV R2, RZ ;  /* 0x000000ff00027202 */ /* 0x000fe20000000f00 */
[C---:B----4-:R-:W-:Y:S01]  /*0340*/  IMAD.WIDE R16, R15.reuse, 0x4, R16 ;  /* 0x000000040f107825 */ /* 0x050fe200078e0210 */
[----:B------:R-:W4:Y:S04]  /*0350*/  @P1 LDG.E.64 R4, desc[UR4][R18.64+-0xb000] ;  /* 0xff50000412041981 */ /* 0x000f28000c1e1b00 */
[----:B------:R5:W4:Y:S01]  /*0360*/  @P4 LDG.E.64 R6, desc[UR4][R22.64] ;  /* 0x0000000416064981 */ /* 0x000b22000c1e1b00 */
[----:B-1----:R-:W-:-:S03]  /*0370*/  IMAD.WIDE R12, R15, 0x4, R12 ;  /* 0x000000040f0c7825 */ /* 0x002fc600078e020c */
[----:B------:R-:W4:Y:S04]  /*0380*/  @!P0 LDG.E.EL R9, desc[UR4][R16.64] ;  /* 0x0000000410098981 */ /* 0x000f28000c2e1900 */
[----:B------:R1:W4:Y:S01]  /*0390*/  @!P0 LDG.E.EL R2, desc[UR4][R16.64] ;  /* 0x0000000410028981 */ /* 0x000322000c2e1900 */
[----:B0-----:R-:W-:Y:S01]  /*03a0*/  IMAD.WIDE R20, R15, 0x4, R10 ;  /* 0x000000040f147825 */ /* 0x001fe200078e020a */
[----:B------:R-:W-:Y:S02]  /*03b0*/  CS2R R14, SRZ ;  /* 0x00000000000e7805 */ /* 0x000fe4000001ff00 */
[----:B------:R-:W-:-:S04]  /*03c0*/  CS2R R10, SRZ ;  /* 0x00000000000a7805 */ /* 0x000fc8000001ff00 */
[----:B------:R-:W4:Y:S01]  /*03d0*/  @!P0 LDG.E.EL R14, desc[UR4][R12.64] ;  /* 0x000000040c0e8981 */ /* 0x000f22000c2e1900 */
[----:B-----5:R-:W-:Y:S01]  /*03e0*/  IMAD.MOV.U32 R22, RZ, RZ, 0x3e800000 ;  /* 0x3e800000ff167424 */ /* 0x020fe200078e00ff */
[----:B-1----:R-:W0:Y:S02]  /*03f0*/  LDC.64 R16, c[0x0][0x240] ;  /* 0x00009000ff107b82 */ /* 0x002e240000000a00 */
[----:B------:R1:W5:Y:S04]  /*0400*/  @!P0 LDG.E.EL R15, desc[UR4][R12.64] ;  /* 0x000000040c0f8981 */ /* 0x000368000c2e1900 */
[----:B------:R-:W5:Y:S04]  /*0410*/  @!P0 LDG.E.EL R11, desc[UR4][R20.64] ;  /* 0x00000004140b8981 */ /* 0x000f68000c2e1900 */
[----:B------:R-:W5:Y:S01]  /*0420*/  @!P0 LDG.E.EL R10, desc[UR4][R20.64] ;  /* 0x00000004140a8981 */ /* 0x000f62000c2e1900 */
[----:B-1----:R-:W1:Y:S01]  /*0430*/  LDC.64 R12, c[0x0][0x248] ;  /* 0x00009200ff0c7b82 */ /* 0x002e620000000a00 */
[----:B0-----:R-:W-:-:S04]  /*0440*/  IMAD.WIDE R16, R3, 0x4, R16 ;  /* 0x0000000403107825 */ /* 0x001fc800078e0210 */
[----:B-1----:R-:W-:-:S04]  /*0450*/  IMAD.WIDE R12, R3, 0x4, R12 ;  /* 0x00000004030c7825 */ /* 0x002fc800078e020c */
[----:B--2---:R-:W-:-:S04]  /*0460*/  FADD R0, R0, 9.9999997473787516356e-06 ;  /* 0x3727c5ac00007421 */ /* 0x004fc80000000000 */
[----:B------:R-:W0:Y:S01]  /*0470*/  MUFU.SQRT R18, R0 ;  /* 0x0000000000127308 */ /* 0x000e220000002000 */
[----:B---3--:R-:W-:-:S07]  /*0480*/  FADD R8, R8, 9.9999997473787516356e-06 ;  /* 0x3727c5ac08087421 */ /* 0x008fce0000000000 */
[----:B------:R-:W1:Y:S01]  /*0490*/  MUFU.SQRT R19, R8 ;  /* 0x0000000800137308 */ /* 0x000e620000002000 */
[C---:B0-----:R-:W-:Y:S02]  /*04a0*/  FSETP.GT.AND P6, PT, R18.reuse, 8.50705917302346158658e+37, PT ;  /* 0x7e8000001200780b */ /* 0x041fe40003fc4000 */
[----:B------:R-:W-:Y:S02]  /*04b0*/  FSETP.GEU.AND P3, PT, R18, 1.175494350822287508e-38, PT ;  /* 0x008000001200780b */ /* 0x000fe40003f6e000 */
[----:B------:R-:W-:Y:S02]  /*04c0*/  FSEL R23, R22, 1, P6 ;  /* 0x3f80000016177808 */ /* 0x000fe40003000000 */
[----:B-1----:R-:W-:-:S07]  /*04d0*/  FSETP.GT.AND P5, PT, R19, 8.50705917302346158658e+37, PT ;  /* 0x7e8000001300780b */ /* 0x002fce0003fa4000 */
[----:B------:R-:W-:Y:S01]  /*04e0*/  @P6 FMUL R18, R18, 0.25 ;  /* 0x3e80000012126820 */ /* 0x000fe20000400000 */
[----:B------:R-:W-:-:S03]  /*04f0*/  FSETP.GEU.AND P6, PT, R19, 1.175494350822287508e-38, PT ;  /* 0x008000001300780b */ /* 0x000fc60003fce000 */
[----:B------:R-:W-:Y:S02]  /*0500*/  @!P3 FMUL R18, R18, 16777216 ;  /* 0x4b8000001212b820 */ /* 0x000fe40000400000 */
[----:B------:R-:W-:-:S08]  /*0510*/  @P5 FMUL R19, R19, 0.25 ;  /* 0x3e80000013135820 */ /* 0x000fd00000400000 */
[----:B------:R-:W-:Y:S01]  /*0520*/  @!P6 FMUL R19, R19, 16777216 ;  /* 0x4b8000001313e820 */ /* 0x000fe20000400000 */
[----:B------:R-:W0:Y:S01]  /*0530*/  MUFU.RCP R18, R18 ;  /* 0x0000001200127308 */ /* 0x000e220000001000 */
[----:B------:R-:W-:-:S07]  /*0540*/  FSEL R0, R22, 1, P5 ;  /* 0x3f80000016007808 */ /* 0x000fce0002800000 */
[----:B------:R-:W1:Y:S01]  /*0550*/  MUFU.RCP R19, R19 ;  /* 0x0000001300137308 */ /* 0x000e620000001000 */
[----:B------:R-:W-:Y:S01]  /*0560*/  @!P3 FMUL R23, R23, 16777216 ;  /* 0x4b8000001717b820 */ /* 0x000fe20000400000 */
[----:B------:R-:W-:Y:S01]  /*0570*/  @!P6 FMUL R0, R0, 16777216 ;  /* 0x4b8000000000e820 */ /* 0x000fe20000400000 */
[----:B----4-:R-:W-:Y:S02]  /*0580*/  SEL R6, R6, RZ, P4 ;  /* 0x000000ff06067207 */ /* 0x010fe40002000000 */
[----:B------:R-:W-:Y:S02]  /*0590*/  SEL R7, R7, RZ, P4 ;  /* 0x000000ff07077207 */ /* 0x000fe40002000000 */
[----:B------:R-:W-:Y:S02]  /*05a0*/  @P2 SEL R6, R4, RZ, P1 ;  /* 0x000000ff04062207 */ /* 0x000fe40000800000 */
[----:B------:R-:W-:Y:S01]  /*05b0*/  @P2 SEL R7, R5, RZ, P1 ;  /* 0x000000ff05072207 */ /* 0x000fe20000800000 */
[----:B0-----:R-:W-:Y:S01]  /*05c0*/  FMUL R18, R18, R23 ;  /* 0x0000001712127220 */ /* 0x001fe20000400000 */
[----:B-1----:R-:W-:Y:S01]  /*05d0*/  FMUL R19, R19, R0 ;  /* 0x0000000013137220 */ /* 0x002fe20000400000 */
[----:B------:R-:W-:-:S02]  /*05e0*/  FADD R9, R6, -R9 ;  /* 0x8000000906097221 */ /* 0x000fc40000000000 */
[----:B------:R-:W-:Y:S02]  /*05f0*/  FADD R2, R7, -R2 ;  /* 0x8000000207027221 */ /* 0x000fe40000000000 */
[----:B------:R-:W-:Y:S02]  /*0600*/  FMUL R18, R9, R18 ;  /* 0x0000001209127220 */ /* 0x000fe40000400000 */
[----:B------:R-:W-:Y:S01]  /*0610*/  FMUL R19, R2, R19 ;  /* 0x0000001302137220 */ /* 0x000fe20000400000 */
[----:B------:R0:W-:Y:S01]  /*0620*/  @!P0 STG.E.64 desc[UR4][R16.64], R6 ;  /* 0x0000000610008986 */ /* 0x0001e2000c101b04 */
[----:B-----5:R-:W-:Y:S02]  /*0630*/  FFMA R11, R18, R14, R11 ;  /* 0x0000000e120b7223 */ /* 0x020fe4000000000b */
[----:B------:R-:W-:-:S03]  /*0640*/  FFMA R10, R19, R15, R10 ;  /* 0x0000000f130a7223 */ /* 0x000fc6000000000a */
[C---:B------:R-:W-:Y:S02]  /*0650*/  FSETP.GEU.AND P1, PT, R11.reuse, RZ, PT ;  /* 0x000000ff0b00720b */ /* 0x040fe40003f2e000 */
[C---:B------:R-:W-:Y:S02]  /*0660*/  FSETP.GEU.AND P2, PT, R10.reuse, RZ, PT ;  /* 0x000000ff0a00720b */ /* 0x040fe40003f4e000 */
[----:B------:R-:W-:Y:S02]  /*0670*/  FSEL R2, R11, RZ, P1 ;  /* 0x000000ff0b027208 */ /* 0x000fe40000800000 */
[----:B------:R-:W-:Y:S01]  /*0680*/  FSEL R3, R10, RZ, P2 ;  /* 0x000000ff0a037208 */ /* 0x000fe20001000000 */
[----:B0-----:R-:W-:Y:S08]  /*0690*/  @P0 EXIT ;  /* 0x000000000000094d */ /* 0x001ff00003800000 */
[----:B------:R-:W-:Y:S01]  /*06a0*/  STG.E.64 desc[UR4][R12.64], R2 ;  /* 0x000000020c007986 */ /* 0x000fe2000c101b04 */
[----:B------:R-:W-:Y:S05]  /*06b0*/  EXIT ;  /* 0x000000000000794d */ /* 0x000fea0003800000 */
.L_x_0:
[----:B------:R-:W-:-:S00]  /*06c0*/  BRA `(.L_x_0) ;  /* 0xfffffffc00fc7947 */ /* 0x000fc0000383ffff */
[----:B------:R-:W-:-:S00]  /*06d0*/  NOP ;  /* 0x0000000000007918 */ /* 0x000fc00000000000 */
        /* <DEDUP_REMOVED lines=10> */
.L_x_1:


//--------------------- .nv.global.init           --------------------------
	.section	.nv.global.init,"aw",@progbits
.nv.global.init:
	.type		_$_str,@object
	.size		_$_str,(_$_str_$_2 - _$_str)
_$_str:
        /*0000*/ 	.byte	0x5f, 0x5f, 0x43, 0x55, 0x44, 0x41, 0x5f, 0x46, 0x54, 0x5a, 0x00
	.type		_$_str_$_2,@object
	.size		_$_str_$_2,(.L_1 - _$_str_$_2)
_$_str_$_2:
        /*000b*/ 	.byte	0x5f, 0x5f, 0x43, 0x55, 0x44, 0x41, 0x5f, 0x50, 0x52, 0x45, 0x43, 0x5f, 0x53, 0x51, 0x52, 0x54
        /*001b*/ 	.byte	0x00
.L_1:


//--------------------- .nv.constant0.triton_poi_fused__native_batch_norm_legit_no_training_cat_relu_21 --------------------------
	.section	.nv.constant0.triton_poi_fused__native_batch_norm_legit_no_training_cat_relu_21,"a",@progbits
	.sectionflags	@""
	.align	4
.nv.constant0.triton_poi_fused__native_batch_norm_legit_no_training_cat_relu_21:
	.zero		596
